//
// Generated by NVIDIA NVVM Compiler
//
// Compiler Build ID: CL-36424714
// Cuda compilation tools, release 13.0, V13.0.88
// Based on NVVM 20.0.0
//

.version 9.0
.target sm_100
.address_size 64

	// .globl	_Z27dynamicTiledMatrixMulKernelPfS_S_ii
.extern .shared .align 16 .b8 Mds_Nds[];

.visible .entry _Z27dynamicTiledMatrixMulKernelPfS_S_ii(
	.param .u64 .ptr .align 1 _Z27dynamicTiledMatrixMulKernelPfS_S_ii_param_0,
	.param .u64 .ptr .align 1 _Z27dynamicTiledMatrixMulKernelPfS_S_ii_param_1,
	.param .u64 .ptr .align 1 _Z27dynamicTiledMatrixMulKernelPfS_S_ii_param_2,
	.param .u32 _Z27dynamicTiledMatrixMulKernelPfS_S_ii_param_3,
	.param .u32 _Z27dynamicTiledMatrixMulKernelPfS_S_ii_param_4
)
{
	.reg .pred 	%p<14>;
	.reg .b32 	%r<101>;
	.reg .b32 	%f<84>;
	.reg .b64 	%rd<14>;

	ld.param.u64 	%rd3, [_Z27dynamicTiledMatrixMulKernelPfS_S_ii_param_0];
	ld.param.u64 	%rd4, [_Z27dynamicTiledMatrixMulKernelPfS_S_ii_param_1];
	ld.param.u32 	%r33, [_Z27dynamicTiledMatrixMulKernelPfS_S_ii_param_3];
	ld.param.u32 	%r34, [_Z27dynamicTiledMatrixMulKernelPfS_S_ii_param_4];
	mov.u32 	%r35, %ctaid.x;
	mov.u32 	%r36, %ctaid.y;
	mov.u32 	%r1, %tid.x;
	mov.u32 	%r2, %tid.y;
	mad.lo.s32 	%r3, %r34, %r36, %r2;
	mad.lo.s32 	%r4, %r34, %r35, %r1;
	cvt.rn.f32.s32 	%f21, %r33;
	cvt.rn.f32.s32 	%f22, %r34;
	div.rn.f32 	%f23, %f21, %f22;
	cvt.rpi.f32.f32 	%f1, %f23;
	setp.leu.f32 	%p1, %f1, 0f00000000;
	mov.f32 	%f82, 0f00000000;
	@%p1 bra 	$L__BB0_19;
	mul.lo.s32 	%r38, %r34, %r34;
	shl.b32 	%r39, %r38, 2;
	mov.u32 	%r40, Mds_Nds;
	add.s32 	%r5, %r40, %r39;
	mul.lo.s32 	%r6, %r34, %r2;
	mul.lo.s32 	%r7, %r3, %r33;
	and.b32  	%r8, %r34, 7;
	and.b32  	%r9, %r34, 3;
	and.b32  	%r10, %r34, 2147483640;
	and.b32  	%r11, %r34, 1;
	neg.s32 	%r12, %r10;
	shl.b32 	%r41, %r1, 2;
	add.s32 	%r42, %r39, %r41;
	add.s32 	%r13, %r40, %r42;
	shl.b32 	%r14, %r34, 5;
	shl.b32 	%r15, %r34, 2;
	cvta.to.global.u64 	%rd1, %rd3;
	cvta.to.global.u64 	%rd2, %rd4;
	mov.f32 	%f82, 0f00000000;
	mov.b32 	%r94, 0;
$L__BB0_2:
	mul.lo.s32 	%r17, %r94, %r34;
	add.s32 	%r43, %r17, %r1;
	max.s32 	%r44, %r3, %r43;
	setp.ge.s32 	%p2, %r44, %r33;
	mov.f32 	%f73, 0f00000000;
	@%p2 bra 	$L__BB0_4;
	add.s32 	%r45, %r43, %r7;
	mul.wide.s32 	%rd6, %r45, 4;
	add.s64 	%rd7, %rd1, %rd6;
	ld.global.f32 	%f73, [%rd7];
$L__BB0_4:
	add.s32 	%r46, %r6, %r1;
	shl.b32 	%r47, %r46, 2;
	add.s32 	%r49, %r40, %r47;
	st.shared.f32 	[%r49], %f73;
	add.s32 	%r19, %r17, %r2;
	max.s32 	%r50, %r19, %r4;
	setp.ge.s32 	%p3, %r50, %r33;
	mov.f32 	%f74, 0f00000000;
	@%p3 bra 	$L__BB0_6;
	mad.lo.s32 	%r51, %r19, %r33, %r4;
	mul.wide.s32 	%rd8, %r51, 4;
	add.s64 	%rd9, %rd2, %rd8;
	ld.global.f32 	%f74, [%rd9];
$L__BB0_6:
	setp.lt.s32 	%p4, %r34, 1;
	add.s32 	%r54, %r5, %r47;
	st.shared.f32 	[%r54], %f74;
	bar.sync 	0;
	@%p4 bra 	$L__BB0_18;
	setp.lt.u32 	%p5, %r34, 8;
	mov.b32 	%r99, 0;
	@%p5 bra 	$L__BB0_10;
	shl.b32 	%r56, %r6, 2;
	add.s32 	%r58, %r56, %r40;
	add.s32 	%r95, %r58, 16;
	mov.u32 	%r96, %r13;
	mov.u32 	%r97, %r12;
$L__BB0_9:
	.pragma "nounroll";
	ld.shared.f32 	%f28, [%r95+-16];
	ld.shared.f32 	%f29, [%r96];
	fma.rn.f32 	%f30, %f28, %f29, %f82;
	ld.shared.f32 	%f31, [%r95+-12];
	add.s32 	%r59, %r96, %r15;
	ld.shared.f32 	%f32, [%r59];
	fma.rn.f32 	%f33, %f31, %f32, %f30;
	ld.shared.f32 	%f34, [%r95+-8];
	add.s32 	%r60, %r59, %r15;
	ld.shared.f32 	%f35, [%r60];
	fma.rn.f32 	%f36, %f34, %f35, %f33;
	ld.shared.f32 	%f37, [%r95+-4];
	add.s32 	%r61, %r60, %r15;
	ld.shared.f32 	%f38, [%r61];
	fma.rn.f32 	%f39, %f37, %f38, %f36;
	ld.shared.f32 	%f40, [%r95];
	add.s32 	%r62, %r61, %r15;
	ld.shared.f32 	%f41, [%r62];
	fma.rn.f32 	%f42, %f40, %f41, %f39;
	ld.shared.f32 	%f43, [%r95+4];
	add.s32 	%r63, %r62, %r15;
	ld.shared.f32 	%f44, [%r63];
	fma.rn.f32 	%f45, %f43, %f44, %f42;
	ld.shared.f32 	%f46, [%r95+8];
	add.s32 	%r64, %r63, %r15;
	ld.shared.f32 	%f47, [%r64];
	fma.rn.f32 	%f48, %f46, %f47, %f45;
	ld.shared.f32 	%f49, [%r95+12];
	add.s32 	%r65, %r64, %r15;
	ld.shared.f32 	%f50, [%r65];
	fma.rn.f32 	%f82, %f49, %f50, %f48;
	add.s32 	%r97, %r97, 8;
	add.s32 	%r96, %r96, %r14;
	add.s32 	%r95, %r95, 32;
	setp.ne.s32 	%p6, %r97, 0;
	mov.u32 	%r99, %r10;
	@%p6 bra 	$L__BB0_9;
$L__BB0_10:
	setp.eq.s32 	%p7, %r8, 0;
	@%p7 bra 	$L__BB0_18;
	add.s32 	%r66, %r8, -1;
	setp.lt.u32 	%p8, %r66, 3;
	@%p8 bra 	$L__BB0_13;
	add.s32 	%r67, %r99, %r6;
	shl.b32 	%r68, %r67, 2;
	add.s32 	%r70, %r40, %r68;
	ld.shared.f32 	%f52, [%r70];
	mad.lo.s32 	%r71, %r99, %r34, %r1;
	shl.b32 	%r72, %r71, 2;
	add.s32 	%r73, %r5, %r72;
	ld.shared.f32 	%f53, [%r73];
	fma.rn.f32 	%f54, %f52, %f53, %f82;
	ld.shared.f32 	%f55, [%r70+4];
	add.s32 	%r74, %r73, %r15;
	ld.shared.f32 	%f56, [%r74];
	fma.rn.f32 	%f57, %f55, %f56, %f54;
	ld.shared.f32 	%f58, [%r70+8];
	add.s32 	%r75, %r74, %r15;
	ld.shared.f32 	%f59, [%r75];
	fma.rn.f32 	%f60, %f58, %f59, %f57;
	ld.shared.f32 	%f61, [%r70+12];
	add.s32 	%r76, %r75, %r15;
	ld.shared.f32 	%f62, [%r76];
	fma.rn.f32 	%f82, %f61, %f62, %f60;
	add.s32 	%r99, %r99, 4;
$L__BB0_13:
	setp.eq.s32 	%p9, %r9, 0;
	@%p9 bra 	$L__BB0_18;
	setp.eq.s32 	%p10, %r9, 1;
	@%p10 bra 	$L__BB0_16;
	add.s32 	%r77, %r99, %r6;
	shl.b32 	%r78, %r77, 2;
	add.s32 	%r80, %r40, %r78;
	ld.shared.f32 	%f64, [%r80];
	mad.lo.s32 	%r81, %r99, %r34, %r1;
	shl.b32 	%r82, %r81, 2;
	add.s32 	%r83, %r5, %r82;
	ld.shared.f32 	%f65, [%r83];
	fma.rn.f32 	%f66, %f64, %f65, %f82;
	ld.shared.f32 	%f67, [%r80+4];
	add.s32 	%r84, %r83, %r15;
	ld.shared.f32 	%f68, [%r84];
	fma.rn.f32 	%f82, %f67, %f68, %f66;
	add.s32 	%r99, %r99, 2;
$L__BB0_16:
	setp.eq.s32 	%p11, %r11, 0;
	@%p11 bra 	$L__BB0_18;
	add.s32 	%r85, %r99, %r6;
	shl.b32 	%r86, %r85, 2;
	add.s32 	%r88, %r40, %r86;
	ld.shared.f32 	%f69, [%r88];
	mad.lo.s32 	%r89, %r99, %r34, %r1;
	shl.b32 	%r90, %r89, 2;
	add.s32 	%r91, %r5, %r90;
	ld.shared.f32 	%f70, [%r91];
	fma.rn.f32 	%f82, %f69, %f70, %f82;
$L__BB0_18:
	bar.sync 	0;
	add.s32 	%r94, %r94, 1;
	cvt.rn.f32.u32 	%f71, %r94;
	setp.gt.f32 	%p12, %f1, %f71;
	@%p12 bra 	$L__BB0_2;
$L__BB0_19:
	max.s32 	%r92, %r3, %r4;
	setp.ge.s32 	%p13, %r92, %r33;
	@%p13 bra 	$L__BB0_21;
	ld.param.u64 	%rd13, [_Z27dynamicTiledMatrixMulKernelPfS_S_ii_param_2];
	mad.lo.s32 	%r93, %r3, %r33, %r4;
	cvta.to.global.u64 	%rd10, %rd13;
	mul.wide.s32 	%rd11, %r93, 4;
	add.s64 	%rd12, %rd10, %rd11;
	st.global.f32 	[%rd12], %f82;
$L__BB0_21:
	ret;

}


// ===== COMPILED SASS (sm_100) =====

	.target	sm_100

	.elftype	@"ET_EXEC"


//--------------------- .note.nv.tkinfo           --------------------------
	.section	.note.nv.tkinfo,"",@"SHT_NOTE"
	.sectionflags	@"SHF_NOTE_NV_TKINFO"
	.tkinfo
        /*0018*/ 	.word	0x00000002
        /*0030*/ 	.string	""
        /*0030*/ 	.string	"ptxas"
        /*0030*/ 	.string	"Cuda compilation tools, release 13.0, V13.0.88"
        /*0030*/ 	.string	"Build cuda_13.0.r13.0/compiler.36424714_0"
        /*0030*/ 	.string	"-arch sm_100 -m 64 "



//--------------------- .note.nv.cuinfo           --------------------------
	.section	.note.nv.cuinfo,"",@"SHT_NOTE"
	.sectionflags	@"SHF_NOTE_NV_CUINFO"
        /*0018*/ 	.short	0x0002
        /*001a*/ 	.short	0x0064
        /*001c*/ 	.short	0x0082
	.zero		2


//--------------------- .nv.info                  --------------------------
	.section	.nv.info,"",@"SHT_CUDA_INFO"
	.align	4


	//----- nvinfo : EIATTR_REGCOUNT
	.align		4
        /*0000*/ 	.byte	0x04, 0x2f
        /*0002*/ 	.short	(.L_1 - .L_0)
	.align		4
.L_0:
        /*0004*/ 	.word	index@(_Z27dynamicTiledMatrixMulKernelPfS_S_ii)
        /*0008*/ 	.word	0x0000001f


	//----- nvinfo : EIATTR_FRAME_SIZE
	.align		4
.L_1:
        /*000c*/ 	.byte	0x04, 0x11
        /*000e*/ 	.short	(.L_3 - .L_2)
	.align		4
.L_2:
        /*0010*/ 	.word	index@($__internal_0_$__cuda_sm3x_div_rn_noftz_f32_slowpath)
        /*0014*/ 	.word	0x00000000


	//----- nvinfo : EIATTR_FRAME_SIZE
	.align		4
.L_3:
        /*0018*/ 	.byte	0x04, 0x11
        /*001a*/ 	.short	(.L_5 - .L_4)
	.align		4
.L_4:
        /*001c*/ 	.word	index@(_Z27dynamicTiledMatrixMulKernelPfS_S_ii)
        /*0020*/ 	.word	0x00000000


	//----- nvinfo : EIATTR_MIN_STACK_SIZE
	.align		4
.L_5:
        /*0024*/ 	.byte	0x04, 0x12
        /*0026*/ 	.short	(.L_7 - .L_6)
	.align		4
.L_6:
        /*0028*/ 	.word	index@(_Z27dynamicTiledMatrixMulKernelPfS_S_ii)
        /*002c*/ 	.word	0x00000000
.L_7:


//--------------------- .nv.compat                --------------------------
	.section	.nv.compat,"",@"SHT_CUDA_COMPAT_INFO"
	.align	4
        /*0000*/ 	.byte	0x02, 0x09, 0x00, 0x00, 0x02, 0x02, 0x01, 0x00, 0x02, 0x05, 0x05, 0x00, 0x03, 0x07, 0x01, 0x01
        /*0010*/ 	.byte	0x02, 0x03, 0x00, 0x00, 0x02, 0x06, 0x01, 0x00, 0x04, 0x0b, 0x08, 0x00, 0x01, 0x00, 0x00, 0x00
        /*0020*/ 	.byte	0x00, 0x00, 0x00, 0x00


//--------------------- .nv.info._Z27dynamicTiledMatrixMulKernelPfS_S_ii --------------------------
	.section	.nv.info._Z27dynamicTiledMatrixMulKernelPfS_S_ii,"",@"SHT_CUDA_INFO"
	.sectionflags	@""
	.align	4


	//----- nvinfo : EIATTR_CUDA_API_VERSION
	.align		4
        /*0000*/ 	.byte	0x04, 0x37
        /*0002*/ 	.short	(.L_9 - .L_8)
.L_8:
        /*0004*/ 	.word	0x00000082


	//----- nvinfo : EIATTR_KPARAM_INFO
	.align		4
.L_9:
        /*0008*/ 	.byte	0x04, 0x17
        /*000a*/ 	.short	(.L_11 - .L_10)
.L_10:
        /*000c*/ 	.word	0x00000000
        /*0010*/ 	.short	0x0004
        /*0012*/ 	.short	0x001c
        /*0014*/ 	.byte	0x00, 0xf0, 0x11, 0x00


	//----- nvinfo : EIATTR_KPARAM_INFO
	.align		4
.L_11:
        /*0018*/ 	.byte	0x04, 0x17
        /*001a*/ 	.short	(.L_13 - .L_12)
.L_12:
        /*001c*/ 	.word	0x00000000
        /*0020*/ 	.short	0x0003
        /*0022*/ 	.short	0x0018
        /*0024*/ 	.byte	0x00, 0xf0, 0x11, 0x00


	//----- nvinfo : EIATTR_KPARAM_INFO
	.align		4
.L_13:
        /*0028*/ 	.byte	0x04, 0x17
        /*002a*/ 	.short	(.L_15 - .L_14)
.L_14:
        /*002c*/ 	.word	0x00000000
        /*0030*/ 	.short	0x0002
        /*0032*/ 	.short	0x0010
        /*0034*/ 	.byte	0x00, 0xf5, 0x21, 0x00


	//----- nvinfo : EIATTR_KPARAM_INFO
	.align		4
.L_15:
        /*0038*/ 	.byte	0x04, 0x17
        /*003a*/ 	.short	(.L_17 - .L_16)
.L_16:
        /*003c*/ 	.word	0x00000000
        /*0040*/ 	.short	0x0001
        /*0042*/ 	.short	0x0008
        /*0044*/ 	.byte	0x00, 0xf5, 0x21, 0x00


	//----- nvinfo : EIATTR_KPARAM_INFO
	.align		4
.L_17:
        /*0048*/ 	.byte	0x04, 0x17
        /*004a*/ 	.short	(.L_19 - .L_18)
.L_18:
        /*004c*/ 	.word	0x00000000
        /*0050*/ 	.short	0x0000
        /*0052*/ 	.short	0x0000
        /*0054*/ 	.byte	0x00, 0xf5, 0x21, 0x00


	//----- nvinfo : EIATTR_SPARSE_MMA_MASK
	.align		4
.L_19:
        /*0058*/ 	.byte	0x03, 0x50
        /*005a*/ 	.short	0x0000


	//----- nvinfo : EIATTR_MAXREG_COUNT
	.align		4
        /*005c*/ 	.byte	0x03, 0x1b
        /*005e*/ 	.short	0x00ff


	//----- nvinfo : EIATTR_NUM_BARRIERS
	.align		4
        /*0060*/ 	.byte	0x02, 0x4c
        /*0062*/ 	.byte	0x01
	.zero		1


	//----- nvinfo : EIATTR_MERCURY_ISA_VERSION
	.align		4
        /*0064*/ 	.byte	0x03, 0x5f
        /*0066*/ 	.short	0x0101


	//----- nvinfo : EIATTR_VRC_CTA_INIT_COUNT
	.align		4
        /*0068*/ 	.byte	0x02, 0x4a
	.zero		1
	.zero		1


	//----- nvinfo : EIATTR_EXIT_INSTR_OFFSETS
	.align		4
        /*006c*/ 	.byte	0x04, 0x1c
        /*006e*/ 	.short	(.L_21 - .L_20)


	//   ....[0]....
.L_20:
        /*0070*/ 	.word	0x00000a90


	//   ....[1]....
        /*0074*/ 	.word	0x00000ae0


	//----- nvinfo : EIATTR_CRS_STACK_SIZE
	.align		4
.L_21:
        /*0078*/ 	.byte	0x04, 0x1e
        /*007a*/ 	.short	(.L_23 - .L_22)
.L_22:
        /*007c*/ 	.word	0x00000000


	//----- nvinfo : EIATTR_CBANK_PARAM_SIZE
	.align		4
.L_23:
        /*0080*/ 	.byte	0x03, 0x19
        /*0082*/ 	.short	0x0020


	//----- nvinfo : EIATTR_PARAM_CBANK
	.align		4
        /*0084*/ 	.byte	0x04, 0x0a
        /*0086*/ 	.short	(.L_25 - .L_24)
	.align		4
.L_24:
        /*0088*/ 	.word	index@(.nv.constant0._Z27dynamicTiledMatrixMulKernelPfS_S_ii)
        /*008c*/ 	.short	0x0380
        /*008e*/ 	.short	0x0020


	//----- nvinfo : EIATTR_SW_WAR
	.align		4
.L_25:
        /*0090*/ 	.byte	0x04, 0x36
        /*0092*/ 	.short	(.L_27 - .L_26)
.L_26:
        /*0094*/ 	.word	0x00000008
.L_27:


//--------------------- .nv.callgraph             --------------------------
	.section	.nv.callgraph,"",@"SHT_CUDA_CALLGRAPH"
	.align	4
	.sectionentsize	8
	.align		4
        /*0000*/ 	.word	0x00000000
	.align		4
        /*0004*/ 	.word	0xffffffff
	.align		4
        /*0008*/ 	.word	0x00000000
	.align		4
        /*000c*/ 	.word	0xfffffffe
	.align		4
        /*0010*/ 	.word	0x00000000
	.align		4
        /*0014*/ 	.word	0xfffffffd
	.align		4
        /*0018*/ 	.word	0x00000000
	.align		4
        /*001c*/ 	.word	0xfffffffc


//--------------------- .text._Z27dynamicTiledMatrixMulKernelPfS_S_ii --------------------------
	.section	.text._Z27dynamicTiledMatrixMulKernelPfS_S_ii,"ax",@progbits
	.align	128
        .global         _Z27dynamicTiledMatrixMulKernelPfS_S_ii
        .type           _Z27dynamicTiledMatrixMulKernelPfS_S_ii,@function
        .size           _Z27dynamicTiledMatrixMulKernelPfS_S_ii,(.L_x_17 - _Z27dynamicTiledMatrixMulKernelPfS_S_ii)
        .other          _Z27dynamicTiledMatrixMulKernelPfS_S_ii,@"STO_CUDA_ENTRY STV_DEFAULT"
_Z27dynamicTiledMatrixMulKernelPfS_S_ii:
.text._Z27dynamicTiledMatrixMulKernelPfS_S_ii:
[----:B------:R-:W-:Y:S08]  /*0000*/  LDC R1, c[0x0][0x37c] ;  /* 0x0000df00ff017b82 */ /* 0x000ff00000000800 */
[----:B------:R-:W0:Y:S01]  /*0010*/  LDC.64 R8, c[0x0][0x398] ;  /* 0x0000e600ff087b82 */ /* 0x000e220000000a00 */
[----:B------:R-:W1:Y:S01]  /*0020*/  S2R R4, SR_TID.Y ;  /* 0x0000000000047919 */ /* 0x000e620000002200 */
[----:B------:R-:W2:Y:S06]  /*0030*/  S2R R6, SR_TID.X ;  /* 0x0000000000067919 */ /* 0x000eac0000002100 */
[----:B------:R-:W-:Y:S08]  /*0040*/  S2UR UR5, SR_CTAID.Y ;  /* 0x00000000000579c3 */ /* 0x000ff00000002600 */
[----:B------:R-:W2:Y:S01]  /*0050*/  S2UR UR4, SR_CTAID.X ;  /* 0x00000000000479c3 */ /* 0x000ea20000002500 */
[----:B0-----:R-:W-:-:S02]  /*0060*/  I2FP.F32.S32 R3, R9 ;  /* 0x0000000900037245 */ /* 0x001fc40000201400 */
[----:B------:R-:W-:Y:S02]  /*0070*/  I2FP.F32.S32 R0, R8 ;  /* 0x0000000800007245 */ /* 0x000fe40000201400 */
[----:B------:R-:W0:Y:S08]  /*0080*/  MUFU.RCP R2, R3 ;  /* 0x0000000300027308 */ /* 0x000e300000001000 */
[----:B------:R-:W3:Y:S01]  /*0090*/  FCHK P0, R0, R3 ;  /* 0x0000000300007302 */ /* 0x000ee20000000000 */
[----:B--2---:R-:W-:-:S02]  /*00a0*/  IMAD R8, R9, UR4, R6 ;  /* 0x0000000409087c24 */ /* 0x004fc4000f8e0206 */
[----:B0-----:R-:W-:-:S04]  /*00b0*/  FFMA R5, -R3, R2, 1 ;  /* 0x3f80000003057423 */ /* 0x001fc80000000102 */
[----:B------:R-:W-:-:S04]  /*00c0*/  FFMA R5, R2, R5, R2 ;  /* 0x0000000502057223 */ /* 0x000fc80000000002 */
[----:B------:R-:W-:-:S04]  /*00d0*/  FFMA R2, R0, R5, RZ ;  /* 0x0000000500027223 */ /* 0x000fc800000000ff */
[----:B------:R-:W-:-:S04]  /*00e0*/  FFMA R7, -R3, R2, R0 ;  /* 0x0000000203077223 */ /* 0x000fc80000000100 */
[----:B------:R-:W-:Y:S01]  /*00f0*/  FFMA R2, R5, R7, R2 ;  /* 0x0000000705027223 */ /* 0x000fe20000000002 */
[----:B-1----:R-:W-:Y:S01]  /*0100*/  IMAD R5, R9, UR5, R4 ;  /* 0x0000000509057c24 */ /* 0x002fe2000f8e0204 */
[----:B---3--:R-:W-:Y:S06]  /*0110*/  @!P0 BRA `(.L_x_0) ;  /* 0x00000000000c8947 */ /* 0x008fec0003800000 */
[----:B------:R-:W-:-:S07]  /*0120*/  MOV R2, 0x140 ;  /* 0x0000014000027802 */ /* 0x000fce0000000f00 */
[----:B------:R-:W-:Y:S05]  /*0130*/  CALL.REL.NOINC `($__internal_0_$__cuda_sm3x_div_rn_noftz_f32_slowpath) ;  /* 0x00000008006c7944 */ /* 0x000fea0003c00000 */
[----:B------:R-:W-:-:S07]  /*0140*/  IMAD.MOV.U32 R2, RZ, RZ, R0 ;  /* 0x000000ffff027224 */ /* 0x000fce00078e0000 */
.L_x_0:
[----:B------:R-:W0:Y:S01]  /*0150*/  FRND.CEIL R0, R2 ;  /* 0x0000000200007307 */ /* 0x000e220000209000 */
[----:B------:R-:W1:Y:S01]  /*0160*/  LDCU.64 UR14, c[0x0][0x358] ;  /* 0x00006b00ff0e77ac */ /* 0x000e620008000a00 */
[----:B------:R-:W-:Y:S01]  /*0170*/  IMAD.MOV.U32 R10, RZ, RZ, RZ ;  /* 0x000000ffff0a7224 */ /* 0x000fe200078e00ff */
[----:B0-----:R-:W-:-:S13]  /*0180*/  FSETP.GT.AND P0, PT, R0, RZ, PT ;  /* 0x000000ff0000720b */ /* 0x001fda0003f04000 */
[----:B-1----:R-:W-:Y:S05]  /*0190*/  @!P0 BRA `(.L_x_1) ;  /* 0x0000000800308947 */ /* 0x002fea0003800000 */
[----:B------:R-:W0:Y:S01]  /*01a0*/  LDCU UR12, c[0x0][0x39c] ;  /* 0x00007380ff0c77ac */ /* 0x000e220008000800 */
[----:B------:R-:W1:Y:S01]  /*01b0*/  S2UR UR6, SR_CgaCtaId ;  /* 0x00000000000679c3 */ /* 0x000e620000008800 */
[----:B------:R-:W-:Y:S01]  /*01c0*/  IMAD.MOV.U32 R10, RZ, RZ, RZ ;  /* 0x000000ffff0a7224 */ /* 0x000fe200078e00ff */
[----:B------:R-:W-:Y:S01]  /*01d0*/  UMOV UR5, 0x400 ;  /* 0x0000040000057882 */ /* 0x000fe20000000000 */
[----:B0-----:R-:W-:Y:S02]  /*01e0*/  UIMAD UR4, UR12, UR12, URZ ;  /* 0x0000000c0c0472a4 */ /* 0x001fe4000f8e02ff */
[----:B------:R-:W-:Y:S01]  /*01f0*/  IMAD R7, R4, UR12, RZ ;  /* 0x0000000c04077c24 */ /* 0x000fe2000f8e02ff */
[----:B------:R-:W-:Y:S02]  /*0200*/  ULOP3.LUT UR7, UR12, 0x7ffffff8, URZ, 0xc0, !UPT ;  /* 0x7ffffff80c077892 */ /* 0x000fe4000f8ec0ff */
[----:B------:R-:W-:Y:S02]  /*0210*/  USHF.L.U32 UR4, UR4, 0x2, URZ ;  /* 0x0000000204047899 */ /* 0x000fe400080006ff */
[----:B------:R-:W-:-:S02]  /*0220*/  ULOP3.LUT UR10, UR12, 0x7, URZ, 0xc0, !UPT ;  /* 0x000000070c0a7892 */ /* 0x000fc4000f8ec0ff */
[----:B-1----:R-:W-:Y:S02]  /*0230*/  ULEA UR6, UR6, UR5, 0x18 ;  /* 0x0000000506067291 */ /* 0x002fe4000f8ec0ff */
[----:B------:R-:W-:Y:S01]  /*0240*/  LEA R9, R6, UR4, 0x2 ;  /* 0x0000000406097c11 */ /* 0x000fe2000f8e10ff */
[----:B------:R-:W-:Y:S02]  /*0250*/  ULOP3.LUT UR11, UR12, 0x3, URZ, 0xc0, !UPT ;  /* 0x000000030c0b7892 */ /* 0x000fe4000f8ec0ff */
[----:B------:R-:W-:Y:S02]  /*0260*/  UIADD3 UR9, UPT, UPT, UR4, UR6, URZ ;  /* 0x0000000604097290 */ /* 0x000fe4000fffe0ff */
[----:B------:R-:W-:Y:S01]  /*0270*/  IADD3 R9, PT, PT, R9, UR6, RZ ;  /* 0x0000000609097c10 */ /* 0x000fe2000fffe0ff */
[----:B------:R-:W-:Y:S01]  /*0280*/  UIADD3 UR8, UPT, UPT, -UR7, URZ, URZ ;  /* 0x000000ff07087290 */ /* 0x000fe2000fffe1ff */
[----:B------:R-:W-:-:S11]  /*0290*/  UMOV UR4, URZ ;  /* 0x000000ff00047c82 */ /* 0x000fd60008000000 */
.L_x_7:
[----:B0-----:R-:W0:Y:S02]  /*02a0*/  LDC.64 R2, c[0x0][0x398] ;  /* 0x0000e600ff027b82 */ /* 0x001e240000000a00 */
[C---:B0-----:R-:W-:Y:S02]  /*02b0*/  IMAD R16, R3.reuse, UR4, R6 ;  /* 0x0000000403107c24 */ /* 0x041fe4000f8e0206 */
[----:B------:R-:W-:-:S03]  /*02c0*/  IMAD R17, R3, UR4, R4 ;  /* 0x0000000403117c24 */ /* 0x000fc6000f8e0204 */
[----:B------:R-:W-:Y:S02]  /*02d0*/  VIMNMX R11, PT, PT, R5, R16, !PT ;  /* 0x00000010050b7248 */ /* 0x000fe40007fe0100 */
[----:B------:R-:W-:Y:S02]  /*02e0*/  VIMNMX R13, PT, PT, R8, R17, !PT ;  /* 0x00000011080d7248 */ /* 0x000fe40007fe0100 */
[-C--:B------:R-:W-:Y:S02]  /*02f0*/  ISETP.GE.AND P0, PT, R11, R2.reuse, PT ;  /* 0x000000020b00720c */ /* 0x080fe40003f06270 */
[----:B------:R-:W-:-:S11]  /*0300*/  ISETP.GE.AND P1, PT, R13, R2, PT ;  /* 0x000000020d00720c */ /* 0x000fd60003f26270 */
[----:B------:R-:W0:Y:S01]  /*0310*/  @!P0 LDC.64 R14, c[0x0][0x380] ;  /* 0x0000e000ff0e8b82 */ /* 0x000e220000000a00 */
[-C--:B------:R-:W-:Y:S02]  /*0320*/  @!P0 IMAD R11, R5, R2.reuse, R16 ;  /* 0x00000002050b8224 */ /* 0x080fe400078e0210 */
[----:B------:R-:W-:Y:S02]  /*0330*/  @!P1 IMAD R17, R17, R2, R8 ;  /* 0x0000000211119224 */ /* 0x000fe400078e0208 */
[----:B------:R-:W-:Y:S02]  /*0340*/  IMAD.MOV.U32 R2, RZ, RZ, RZ ;  /* 0x000000ffff027224 */ /* 0x000fe400078e00ff */
[----:B------:R-:W-:Y:S01]  /*0350*/  IMAD.MOV.U32 R16, RZ, RZ, RZ ;  /* 0x000000ffff107224 */ /* 0x000fe200078e00ff */
[----:B------:R-:W1:Y:S01]  /*0360*/  @!P1 LDC.64 R12, c[0x0][0x388] ;  /* 0x0000e200ff0c9b82 */ /* 0x000e620000000a00 */
[----:B0-----:R-:W-:-:S05]  /*0370*/  @!P0 IMAD.WIDE R14, R11, 0x4, R14 ;  /* 0x000000040b0e8825 */ /* 0x001fca00078e020e */
[----:B------:R-:W2:Y:S01]  /*0380*/  @!P0 LDG.E R2, desc[UR14][R14.64] ;  /* 0x0000000e0e028981 */ /* 0x000ea2000c1e1900 */
[----:B-1----:R-:W-:-:S05]  /*0390*/  @!P1 IMAD.WIDE R12, R17, 0x4, R12 ;  /* 0x00000004110c9825 */ /* 0x002fca00078e020c */
[----:B------:R-:W3:Y:S01]  /*03a0*/  @!P1 LDG.E R16, desc[UR14][R12.64] ;  /* 0x0000000e0c109981 */ /* 0x000ee2000c1e1900 */
[----:B------:R-:W-:Y:S01]  /*03b0*/  IMAD.IADD R11, R7, 0x1, R6 ;  /* 0x00000001070b7824 */ /* 0x000fe200078e0206 */
[----:B------:R-:W-:-:S04]  /*03c0*/  ISETP.GE.AND P0, PT, R3, 0x1, PT ;  /* 0x000000010300780c */ /* 0x000fc80003f06270 */
[C---:B------:R-:W-:Y:S02]  /*03d0*/  LEA R17, R11.reuse, UR6, 0x2 ;  /* 0x000000060b117c11 */ /* 0x040fe4000f8e10ff */
[----:B------:R-:W-:-:S03]  /*03e0*/  LEA R11, R11, UR9, 0x2 ;  /* 0x000000090b0b7c11 */ /* 0x000fc6000f8e10ff */
[----:B--2---:R0:W-:Y:S04]  /*03f0*/  STS [R17], R2 ;  /* 0x0000000211007388 */ /* 0x0041e80000000800 */
[----:B---3--:R0:W-:Y:S01]  /*0400*/  STS [R11], R16 ;  /* 0x000000100b007388 */ /* 0x0081e20000000800 */
[----:B------:R-:W-:Y:S06]  /*0410*/  BAR.SYNC.DEFER_BLOCKING 0x0 ;  /* 0x0000000000007b1d */ /* 0x000fec0000010000 */
[----:B------:R-:W-:Y:S05]  /*0420*/  @!P0 BRA `(.L_x_2) ;  /* 0x0000000400788947 */ /* 0x000fea0003800000 */
[----:B------:R-:W-:Y:S01]  /*0430*/  ISETP.GE.U32.AND P0, PT, R3, 0x8, PT ;  /* 0x000000080300780c */ /* 0x000fe20003f06070 */
[----:B------:R-:W-:-:S12]  /*0440*/  UMOV UR5, URZ ;  /* 0x000000ff00057c82 */ /* 0x000fd80008000000 */
[----:B------:R-:W-:Y:S05]  /*0450*/  @!P0 BRA `(.L_x_3) ;  /* 0x0000000000a48947 */ /* 0x000fea0003800000 */
[----:B0-----:R-:W-:Y:S01]  /*0460*/  LEA R11, R7, UR6, 0x2 ;  /* 0x00000006070b7c11 */ /* 0x001fe2000f8e10ff */
[----:B------:R-:W-:Y:S01]  /*0470*/  UMOV UR5, UR8 ;  /* 0x0000000800057c82 */ /* 0x000fe20008000000 */
[----:B------:R-:W-:-:S03]  /*0480*/  MOV R2, R9 ;  /* 0x0000000900027202 */ /* 0x000fc60000000f00 */
[----:B------:R-:W-:-:S07]  /*0490*/  VIADD R11, R11, 0x10 ;  /* 0x000000100b0b7836 */ /* 0x000fce0000000000 */
.L_x_4:
[----:B------:R-:W-:Y:S01]  /*04a0*/  LDS R23, [R11+-0x10] ;  /* 0xfffff0000b177984 */ /* 0x000fe20000000800 */
[C---:B------:R-:W-:Y:S01]  /*04b0*/  IMAD R14, R3.reuse, 0x4, R2 ;  /* 0x00000004030e7824 */ /* 0x040fe200078e0202 */
[----:B------:R-:W-:Y:S02]  /*04c0*/  UIADD3 UR5, UPT, UPT, UR5, 0x8, URZ ;  /* 0x0000000805057890 */ /* 0x000fe4000fffe0ff */
[----:B------:R0:W1:Y:S01]  /*04d0*/  LDS R22, [R2] ;  /* 0x0000000002167984 */ /* 0x0000620000000800 */
[C---:B------:R-:W-:Y:S01]  /*04e0*/  IMAD R20, R3.reuse, 0x4, R14 ;  /* 0x0000000403147824 */ /* 0x040fe200078e020e */
[----:B------:R-:W-:Y:S02]  /*04f0*/  UISETP.NE.AND UP0, UPT, UR5, URZ, UPT ;  /* 0x000000ff0500728c */ /* 0x000fe4000bf05270 */
[----:B------:R-:W-:Y:S02]  /*0500*/  LDS R12, [R11+-0xc] ;  /* 0xfffff4000b0c7984 */ /* 0x000fe40000000800 */
[----:B------:R-:W-:-:S02]  /*0510*/  LEA R24, R3, R20, 0x2 ;  /* 0x0000001403187211 */ /* 0x000fc400078e10ff */
[----:B------:R-:W2:Y:S01]  /*0520*/  LDS R21, [R14] ;  /* 0x000000000e157984 */ /* 0x000ea20000000800 */
[C---:B0-----:R-:W-:Y:S02]  /*0530*/  IMAD R2, R3.reuse, 0x20, R2 ;  /* 0x0000002003027824 */ /* 0x041fe400078e0202 */
[C---:B------:R-:W-:Y:S01]  /*0540*/  IMAD R26, R3.reuse, 0x4, R24 ;  /* 0x00000004031a7824 */ /* 0x040fe200078e0218 */
[----:B------:R-:W-:Y:S03]  /*0550*/  LDS R13, [R11+-0x8] ;  /* 0xfffff8000b0d7984 */ /* 0x000fe60000000800 */
[C---:B------:R-:W-:Y:S01]  /*0560*/  IMAD R28, R3.reuse, 0x4, R26 ;  /* 0x00000004031c7824 */ /* 0x040fe200078e021a */
[----:B------:R-:W0:Y:S03]  /*0570*/  LDS R20, [R20] ;  /* 0x0000000014147984 */ /* 0x000e260000000800 */
[----:B------:R-:W-:Y:S01]  /*0580*/  IMAD R25, R3, 0x4, R28 ;  /* 0x0000000403197824 */ /* 0x000fe200078e021c */
[----:B------:R-:W-:Y:S04]  /*0590*/  LDS R18, [R11+-0x4] ;  /* 0xfffffc000b127984 */ /* 0x000fe80000000800 */
[----:B------:R-:W3:Y:S04]  /*05a0*/  LDS R19, [R24] ;  /* 0x0000000018137984 */ /* 0x000ee80000000800 */
[----:B------:R-:W-:Y:S04]  /*05b0*/  LDS R16, [R11] ;  /* 0x000000000b107984 */ /* 0x000fe80000000800 */
[----:B------:R-:W4:Y:S04]  /*05c0*/  LDS R17, [R26] ;  /* 0x000000001a117984 */ /* 0x000f280000000800 */
[----:B------:R-:W-:Y:S04]  /*05d0*/  LDS R14, [R11+0x4] ;  /* 0x000004000b0e7984 */ /* 0x000fe80000000800 */
[----:B------:R-:W5:Y:S01]  /*05e0*/  LDS R15, [R28] ;  /* 0x000000001c0f7984 */ /* 0x000f620000000800 */
[----:B-1----:R-:W-:Y:S01]  /*05f0*/  FFMA R27, R23, R22, R10 ;  /* 0x00000016171b7223 */ /* 0x002fe2000000000a */
[----:B------:R-:W-:-:S02]  /*0600*/  LEA R23, R3, R25, 0x2 ;  /* 0x0000001903177211 */ /* 0x000fc400078e10ff */
[----:B------:R-:W-:Y:S04]  /*0610*/  LDS R22, [R11+0x8] ;  /* 0x000008000b167984 */ /* 0x000fe80000000800 */
[----:B------:R-:W1:Y:S01]  /*0620*/  LDS R25, [R25] ;  /* 0x0000000019197984 */ /* 0x000e620000000800 */
[----:B--2---:R-:W-:-:S03]  /*0630*/  FFMA R12, R12, R21, R27 ;  /* 0x000000150c0c7223 */ /* 0x004fc6000000001b */
[----:B------:R-:W-:Y:S04]  /*0640*/  LDS R23, [R23] ;  /* 0x0000000017177984 */ /* 0x000fe80000000800 */
[----:B------:R2:W1:Y:S01]  /*0650*/  LDS R10, [R11+0xc] ;  /* 0x00000c000b0a7984 */ /* 0x0004620000000800 */
[----:B0-----:R-:W-:-:S04]  /*0660*/  FFMA R13, R13, R20, R12 ;  /* 0x000000140d0d7223 */ /* 0x001fc8000000000c */
[----:B---3--:R-:W-:Y:S01]  /*0670*/  FFMA R13, R18, R19, R13 ;  /* 0x00000013120d7223 */ /* 0x008fe2000000000d */
[----:B--2---:R-:W-:-:S03]  /*0680*/  VIADD R11, R11, 0x20 ;  /* 0x000000200b0b7836 */ /* 0x004fc60000000000 */
[----:B----4-:R-:W-:-:S04]  /*0690*/  FFMA R13, R16, R17, R13 ;  /* 0x00000011100d7223 */ /* 0x010fc8000000000d */
[----:B-----5:R-:W-:-:S04]  /*06a0*/  FFMA R13, R14, R15, R13 ;  /* 0x0000000f0e0d7223 */ /* 0x020fc8000000000d */
[----:B-1----:R-:W-:-:S04]  /*06b0*/  FFMA R13, R22, R25, R13 ;  /* 0x00000019160d7223 */ /* 0x002fc8000000000d */
[----:B------:R-:W-:Y:S01]  /*06c0*/  FFMA R10, R10, R23, R13 ;  /* 0x000000170a0a7223 */ /* 0x000fe2000000000d */
[----:B------:R-:W-:Y:S06]  /*06d0*/  BRA.U UP0, `(.L_x_4) ;  /* 0xfffffffd00707547 */ /* 0x000fec000b83ffff */
[----:B------:R-:W-:-:S05]  /*06e0*/  UMOV UR5, UR7 ;  /* 0x0000000700057c82 */ /* 0x000fca0008000000 */
.L_x_3:
[----:B------:R-:W-:-:S09]  /*06f0*/  UISETP.NE.AND UP0, UPT, UR10, URZ, UPT ;  /* 0x000000ff0a00728c */ /* 0x000fd2000bf05270 */
[----:B------:R-:W-:Y:S05]  /*0700*/  BRA.U !UP0, `(.L_x_2) ;  /* 0x0000000108c07547 */ /* 0x000fea000b800000 */
[----:B------:R-:W-:Y:S02]  /*0710*/  UIADD3 UR12, UPT, UPT, UR10, -0x1, URZ ;  /* 0xffffffff0a0c7890 */ /* 0x000fe4000fffe0ff */
[----:B------:R-:W-:Y:S02]  /*0720*/  UISETP.NE.AND UP1, UPT, UR11, URZ, UPT ;  /* 0x000000ff0b00728c */ /* 0x000fe4000bf25270 */
[----:B------:R-:W-:-:S09]  /*0730*/  UISETP.GE.U32.AND UP0, UPT, UR12, 0x3, UPT ;  /* 0x000000030c00788c */ /* 0x000fd2000bf06070 */
[----:B------:R-:W-:Y:S05]  /*0740*/  BRA.U !UP0, `(.L_x_5) ;  /* 0x0000000108507547 */ /* 0x000fea000b800000 */
[----:B0-----:R-:W-:Y:S02]  /*0750*/  IMAD R11, R3, UR5, R6 ;  /* 0x00000005030b7c24 */ /* 0x001fe4000f8e0206 */
[----:B------:R-:W-:Y:S01]  /*0760*/  VIADD R2, R7, UR5 ;  /* 0x0000000507027c36 */ /* 0x000fe20008000000 */
[----:B------:R-:W-:Y:S02]  /*0770*/  UIADD3 UR5, UPT, UPT, UR5, 0x4, URZ ;  /* 0x0000000405057890 */ /* 0x000fe4000fffe0ff */
[----:B------:R-:W-:Y:S02]  /*0780*/  LEA R12, R11, UR9, 0x2 ;  /* 0x000000090b0c7c11 */ /* 0x000fe4000f8e10ff */
[----:B------:R-:W-:Y:S02]  /*0790*/  LEA R2, R2, UR6, 0x2 ;  /* 0x0000000602027c11 */ /* 0x000fe4000f8e10ff */
[C---:B------:R-:W-:Y:S01]  /*07a0*/  LEA R16, R3.reuse, R12, 0x2 ;  /* 0x0000000c03107211 */ /* 0x040fe200078e10ff */
[----:B------:R-:W-:Y:S04]  /*07b0*/  LDS R13, [R12] ;  /* 0x000000000c0d7984 */ /* 0x000fe80000000800 */
[----:B------:R-:W0:Y:S01]  /*07c0*/  LDS R11, [R2] ;  /* 0x00000000020b7984 */ /* 0x000e220000000800 */
[----:B------:R-:W-:-:S03]  /*07d0*/  IMAD R20, R3, 0x4, R16 ;  /* 0x0000000403147824 */ /* 0x000fc600078e0210 */
[----:B------:R-:W-:Y:S01]  /*07e0*/  LDS R14, [R2+0x4] ;  /* 0x00000400020e7984 */ /* 0x000fe20000000800 */
[----:B------:R-:W-:-:S03]  /*07f0*/  IMAD R15, R3, 0x4, R20 ;  /* 0x00000004030f7824 */ /* 0x000fc600078e0214 */
[----:B------:R-:W1:Y:S04]  /*0800*/  LDS R16, [R16] ;  /* 0x0000000010107984 */ /* 0x000e680000000800 */
[----:B------:R-:W-:Y:S04]  /*0810*/  LDS R18, [R2+0x8] ;  /* 0x0000080002127984 */ /* 0x000fe80000000800 */
[----:B------:R-:W2:Y:S04]  /*0820*/  LDS R20, [R20] ;  /* 0x0000000014147984 */ /* 0x000ea80000000800 */
[----:B------:R-:W-:Y:S04]  /*0830*/  LDS R22, [R2+0xc] ;  /* 0x00000c0002167984 */ /* 0x000fe80000000800 */
[----:B------:R-:W3:Y:S01]  /*0840*/  LDS R15, [R15] ;  /* 0x000000000f0f7984 */ /* 0x000ee20000000800 */
[----:B0-----:R-:W-:-:S04]  /*0850*/  FFMA R11, R11, R13, R10 ;  /* 0x0000000d0b0b7223 */ /* 0x001fc8000000000a */
[----:B-1----:R-:W-:-:S04]  /*0860*/  FFMA R11, R14, R16, R11 ;  /* 0x000000100e0b7223 */ /* 0x002fc8000000000b */
[----:B--2---:R-:W-:-:S04]  /*0870*/  FFMA R11, R18, R20, R11 ;  /* 0x00000014120b7223 */ /* 0x004fc8000000000b */
[----:B---3--:R-:W-:-:S07]  /*0880*/  FFMA R10, R22, R15, R11 ;  /* 0x0000000f160a7223 */ /* 0x008fce000000000b */
.L_x_5:
[----:B------:R-:W-:Y:S05]  /*0890*/  BRA.U !UP1, `(.L_x_2) ;  /* 0x00000001095c7547 */ /* 0x000fea000b800000 */
[----:B------:R-:W-:Y:S01]  /*08a0*/  UISETP.NE.AND UP0, UPT, UR11, 0x1, UPT ;  /* 0x000000010b00788c */ /* 0x000fe2000bf05270 */
[----:B------:R-:W-:-:S08]  /*08b0*/  LOP3.LUT P0, RZ, R3, 0x1, RZ, 0xc0, !PT ;  /* 0x0000000103ff7812 */ /* 0x000fd0000780c0ff */
[----:B------:R-:W-:Y:S05]  /*08c0*/  BRA.U !UP0, `(.L_x_6) ;  /* 0x0000000108307547 */ /* 0x000fea000b800000 */
[----:B0-----:R-:W-:Y:S02]  /*08d0*/  IMAD R11, R3, UR5, R6 ;  /* 0x00000005030b7c24 */ /* 0x001fe4000f8e0206 */
[----:B------:R-:W-:Y:S01]  /*08e0*/  VIADD R2, R7, UR5 ;  /* 0x0000000507027c36 */ /* 0x000fe20008000000 */
[----:B------:R-:W-:Y:S02]  /*08f0*/  UIADD3 UR5, UPT, UPT, UR5, 0x2, URZ ;  /* 0x0000000205057890 */ /* 0x000fe4000fffe0ff */
[----:B------:R-:W-:Y:S02]  /*0900*/  LEA R12, R11, UR9, 0x2 ;  /* 0x000000090b0c7c11 */ /* 0x000fe4000f8e10ff */
[----:B------:R-:W-:Y:S02]  /*0910*/  LEA R2, R2, UR6, 0x2 ;  /* 0x0000000602027c11 */ /* 0x000fe4000f8e10ff */
[----:B------:R-:W-:Y:S01]  /*0920*/  LEA R14, R3, R12, 0x2 ;  /* 0x0000000c030e7211 */ /* 0x000fe200078e10ff */
[----:B------:R-:W-:Y:S04]  /*0930*/  LDS R13, [R12] ;  /* 0x000000000c0d7984 */ /* 0x000fe80000000800 */
[----:B------:R-:W0:Y:S04]  /*0940*/  LDS R11, [R2] ;  /* 0x00000000020b7984 */ /* 0x000e280000000800 */
[----:B------:R-:W-:Y:S04]  /*0950*/  LDS R15, [R2+0x4] ;  /* 0x00000400020f7984 */ /* 0x000fe80000000800 */
[----:B------:R-:W1:Y:S01]  /*0960*/  LDS R14, [R14] ;  /* 0x000000000e0e7984 */ /* 0x000e620000000800 */
[----:B0-----:R-:W-:-:S04]  /*0970*/  FFMA R10, R11, R13, R10 ;  /* 0x0000000d0b0a7223 */ /* 0x001fc8000000000a */
[----:B-1----:R-:W-:-:S07]  /*0980*/  FFMA R10, R15, R14, R10 ;  /* 0x0000000e0f0a7223 */ /* 0x002fce000000000a */
.L_x_6:
[----:B------:R-:W-:Y:S05]  /*0990*/  @!P0 BRA `(.L_x_2) ;  /* 0x00000000001c8947 */ /* 0x000fea0003800000 */
[----:B------:R-:W-:Y:S02]  /*09a0*/  IMAD R3, R3, UR5, R6 ;  /* 0x0000000503037c24 */ /* 0x000fe4000f8e0206 */
[----:B0-----:R-:W-:-:S03]  /*09b0*/  VIADD R2, R7, UR5 ;  /* 0x0000000507027c36 */ /* 0x001fc60008000000 */
[----:B------:R-:W-:Y:S02]  /*09c0*/  LEA R11, R3, UR9, 0x2 ;  /* 0x00000009030b7c11 */ /* 0x000fe4000f8e10ff */
[----:B------:R-:W-:-:S04]  /*09d0*/  LEA R2, R2, UR6, 0x2 ;  /* 0x0000000602027c11 */ /* 0x000fc8000f8e10ff */
[----:B------:R-:W-:Y:S04]  /*09e0*/  LDS R11, [R11] ;  /* 0x000000000b0b7984 */ /* 0x000fe80000000800 */
[----:B------:R-:W0:Y:S02]  /*09f0*/  LDS R3, [R2] ;  /* 0x0000000002037984 */ /* 0x000e240000000800 */
[----:B0-----:R-:W-:-:S07]  /*0a00*/  FFMA R10, R3, R11, R10 ;  /* 0x0000000b030a7223 */ /* 0x001fce000000000a */
.L_x_2:
[----:B------:R-:W-:Y:S01]  /*0a10*/  UIADD3 UR4, UPT, UPT, UR4, 0x1, URZ ;  /* 0x0000000104047890 */ /* 0x000fe2000fffe0ff */
[----:B------:R-:W-:Y:S05]  /*0a20*/  BAR.SYNC.DEFER_BLOCKING 0x0 ;  /* 0x0000000000007b1d */ /* 0x000fea0000010000 */
[----:B------:R-:W-:-:S04]  /*0a30*/  I2FP.F32.U32 R3, UR4 ;  /* 0x0000000400037c45 */ /* 0x000fc80008201000 */
[----:B------:R-:W-:-:S13]  /*0a40*/  FSETP.GT.AND P0, PT, R0, R3, PT ;  /* 0x000000030000720b */ /* 0x000fda0003f04000 */
[----:B------:R-:W-:Y:S05]  /*0a50*/  @P0 BRA `(.L_x_7) ;  /* 0xfffffff800100947 */ /* 0x000fea000383ffff */
.L_x_1:
[----:B------:R-:W1:Y:S01]  /*0a60*/  LDCU UR4, c[0x0][0x398] ;  /* 0x00007300ff0477ac */ /* 0x000e620008000800 */
[----:B------:R-:W-:-:S04]  /*0a70*/  VIMNMX R0, PT, PT, R5, R8, !PT ;  /* 0x0000000805007248 */ /* 0x000fc80007fe0100 */
[----:B-1----:R-:W-:-:S13]  /*0a80*/  ISETP.GE.AND P0, PT, R0, UR4, PT ;  /* 0x0000000400007c0c */ /* 0x002fda000bf06270 */
[----:B------:R-:W-:Y:S05]  /*0a90*/  @P0 EXIT ;  /* 0x000000000000094d */ /* 0x000fea0003800000 */
[----:B0-----:R-:W0:Y:S01]  /*0aa0*/  LDC.64 R2, c[0x0][0x390] ;  /* 0x0000e400ff027b82 */ /* 0x001e220000000a00 */
[----:B------:R-:W-:-:S04]  /*0ab0*/  IMAD R5, R5, UR4, R8 ;  /* 0x0000000405057c24 */ /* 0x000fc8000f8e0208 */
[----:B0-----:R-:W-:-:S05]  /*0ac0*/  IMAD.WIDE R2, R5, 0x4, R2 ;  /* 0x0000000405027825 */ /* 0x001fca00078e0202 */
[----:B------:R-:W-:Y:S01]  /*0ad0*/  STG.E desc[UR14][R2.64], R10 ;  /* 0x0000000a02007986 */ /* 0x000fe2000c10190e */
[----:B------:R-:W-:Y:S05]  /*0ae0*/  EXIT ;  /* 0x000000000000794d */ /* 0x000fea0003800000 */
        .weak           $__internal_0_$__cuda_sm3x_div_rn_noftz_f32_slowpath
        .type           $__internal_0_$__cuda_sm3x_div_rn_noftz_f32_slowpath,@function
        .size           $__internal_0_$__cuda_sm3x_div_rn_noftz_f32_slowpath,(.L_x_17 - $__internal_0_$__cuda_sm3x_div_rn_noftz_f32_slowpath)
$__internal_0_$__cuda_sm3x_div_rn_noftz_f32_slowpath:
[--C-:B------:R-:W-:Y:S01]  /*0af0*/  SHF.R.U32.HI R9, RZ, 0x17, R3.reuse ;  /* 0x00000017ff097819 */ /* 0x100fe20000011603 */
[----:B------:R-:W-:Y:S01]  /*0b00*/  IMAD.MOV.U32 R12, RZ, RZ, R3 ;  /* 0x000000ffff0c7224 */ /* 0x000fe200078e0003 */
[----:B------:R-:W-:Y:S02]  /*0b10*/  SHF.R.U32.HI R7, RZ, 0x17, R0 ;  /* 0x00000017ff077819 */ /* 0x000fe40000011600 */
[----:B------:R-:W-:Y:S02]  /*0b20*/  LOP3.LUT R9, R9, 0xff, RZ, 0xc0, !PT ;  /* 0x000000ff09097812 */ /* 0x000fe400078ec0ff */
[----:B------:R-:W-:Y:S02]  /*0b30*/  LOP3.LUT R10, R7, 0xff, RZ, 0xc0, !PT ;  /* 0x000000ff070a7812 */ /* 0x000fe400078ec0ff */
[----:B------:R-:W-:Y:S01]  /*0b40*/  MOV R11, R0 ;  /* 0x00000000000b7202 */ /* 0x000fe20000000f00 */
[----:B------:R-:W-:Y:S02]  /*0b50*/  VIADD R14, R9, 0xffffffff ;  /* 0xffffffff090e7836 */ /* 0x000fe40000000000 */
[----:B------:R-:W-:-:S03]  /*0b60*/  VIADD R13, R10, 0xffffffff ;  /* 0xffffffff0a0d7836 */ /* 0x000fc60000000000 */
[----:B------:R-:W-:-:S04]  /*0b70*/  ISETP.GT.U32.AND P0, PT, R14, 0xfd, PT ;  /* 0x000000fd0e00780c */ /* 0x000fc80003f04070 */
[----:B------:R-:W-:-:S13]  /*0b80*/  ISETP.GT.U32.OR P0, PT, R13, 0xfd, P0 ;  /* 0x000000fd0d00780c */ /* 0x000fda0000704470 */
[----:B------:R-:W-:Y:S01]  /*0b90*/  @!P0 IMAD.MOV.U32 R7, RZ, RZ, RZ ;  /* 0x000000ffff078224 */ /* 0x000fe200078e00ff */
[----:B------:R-:W-:Y:S06]  /*0ba0*/  @!P0 BRA `(.L_x_8) ;  /* 0x00000000005c8947 */ /* 0x000fec0003800000 */
[----:B------:R-:W-:Y:S02]  /*0bb0*/  FSETP.GTU.FTZ.AND P0, PT, |R0|, +INF , PT ;  /* 0x7f8000000000780b */ /* 0x000fe40003f1c200 */
[----:B------:R-:W-:-:S04]  /*0bc0*/  FSETP.GTU.FTZ.AND P1, PT, |R3|, +INF , PT ;  /* 0x7f8000000300780b */ /* 0x000fc80003f3c200 */
[----:B------:R-:W-:-:S13]  /*0bd0*/  PLOP3.LUT P0, PT, P0, P1, PT, 0xf8, 0x8f ;  /* 0x00000000008f781c */ /* 0x000fda0000703f70 */
[----:B------:R-:W-:Y:S05]  /*0be0*/  @P0 BRA `(.L_x_9) ;  /* 0x0000000400440947 */ /* 0x000fea0003800000 */
[----:B------:R-:W-:-:S13]  /*0bf0*/  LOP3.LUT P0, RZ, R12, 0x7fffffff, R11, 0xc8, !PT ;  /* 0x7fffffff0cff7812 */ /* 0x000fda000780c80b */
[----:B------:R-:W-:Y:S05]  /*0c00*/  @!P0 BRA `(.L_x_10) ;  /* 0x0000000400348947 */ /* 0x000fea0003800000 */
[C---:B------:R-:W-:Y:S02]  /*0c10*/  FSETP.NEU.FTZ.AND P2, PT, |R0|.reuse, +INF , PT ;  /* 0x7f8000000000780b */ /* 0x040fe40003f5d200 */
[----:B------:R-:W-:Y:S02]  /*0c20*/  FSETP.NEU.FTZ.AND P1, PT, |R3|, +INF , PT ;  /* 0x7f8000000300780b */ /* 0x000fe40003f3d200 */
[----:B------:R-:W-:-:S11]  /*0c30*/  FSETP.NEU.FTZ.AND P0, PT, |R0|, +INF , PT ;  /* 0x7f8000000000780b */ /* 0x000fd60003f1d200 */
[----:B------:R-:W-:Y:S05]  /*0c40*/  @!P1 BRA !P2, `(.L_x_10) ;  /* 0x0000000400249947 */ /* 0x000fea0005000000 */
[----:B------:R-:W-:-:S04]  /*0c50*/  LOP3.LUT P2, RZ, R11, 0x7fffffff, RZ, 0xc0, !PT ;  /* 0x7fffffff0bff7812 */ /* 0x000fc8000784c0ff */
[----:B------:R-:W-:-:S13]  /*0c60*/  PLOP3.LUT P1, PT, P1, P2, PT, 0x2f, 0xf2 ;  /* 0x0000000000f2781c */ /* 0x000fda0000f24577 */
[----:B------:R-:W-:Y:S05]  /*0c70*/  @P1 BRA `(.L_x_11) ;  /* 0x0000000400101947 */ /* 0x000fea0003800000 */
[----:B------:R-:W-:-:S04]  /*0c80*/  LOP3.LUT P1, RZ, R12, 0x7fffffff, RZ, 0xc0, !PT ;  /* 0x7fffffff0cff7812 */ /* 0x000fc8000782c0ff */
[----:B------:R-:W-:-:S13]  /*0c90*/  PLOP3.LUT P0, PT, P0, P1, PT, 0x2f, 0xf2 ;  /* 0x0000000000f2781c */ /* 0x000fda0000702577 */
[----:B------:R-:W-:Y:S05]  /*0ca0*/  @P0 BRA `(.L_x_12) ;  /* 0x0000000000f80947 */ /* 0x000fea0003800000 */
[----:B------:R-:W-:Y:S02]  /*0cb0*/  ISETP.GE.AND P0, PT, R13, RZ, PT ;  /* 0x000000ff0d00720c */ /* 0x000fe40003f06270 */
[----:B------:R-:W-:-:S11]  /*0cc0*/  ISETP.GE.AND P1, PT, R14, RZ, PT ;  /* 0x000000ff0e00720c */ /* 0x000fd60003f26270 */
[----:B------:R-:W-:Y:S01]  /*0cd0*/  @P0 IMAD.MOV.U32 R7, RZ, RZ, RZ ;  /* 0x000000ffff070224 */ /* 0x000fe200078e00ff */
[----:B------:R-:W-:Y:S01]  /*0ce0*/  @!P0 MOV R7, 0xffffffc0 ;  /* 0xffffffc000078802 */ /* 0x000fe20000000f00 */
[----:B------:R-:W-:Y:S01]  /*0cf0*/  @!P0 FFMA R11, R0, 1.84467440737095516160e+19, RZ ;  /* 0x5f800000000b8823 */ /* 0x000fe200000000ff */
[----:B------:R-:W-:-:S03]  /*0d00*/  @!P1 FFMA R12, R3, 1.84467440737095516160e+19, RZ ;  /* 0x5f800000030c9823 */ /* 0x000fc600000000ff */
[----:B------:R-:W-:-:S07]  /*0d10*/  @!P1 VIADD R7, R7, 0x40 ;  /* 0x0000004007079836 */ /* 0x000fce0000000000 */
.L_x_8:
[----:B------:R-:W-:Y:S01]  /*0d20*/  LEA R3, R9, 0xc0800000, 0x17 ;  /* 0xc080000009037811 */ /* 0x000fe200078eb8ff */
[----:B------:R-:W-:-:S04]  /*0d30*/  VIADD R10, R10, 0xffffff81 ;  /* 0xffffff810a0a7836 */ /* 0x000fc80000000000 */
[----:B------:R-:W-:Y:S02]  /*0d40*/  IMAD.IADD R3, R12, 0x1, -R3 ;  /* 0x000000010c037824 */ /* 0x000fe400078e0a03 */
[C---:B------:R-:W-:Y:S01]  /*0d50*/  IMAD R0, R10.reuse, -0x800000, R11 ;  /* 0xff8000000a007824 */ /* 0x040fe200078e020b */
[----:B------:R-:W-:Y:S01]  /*0d60*/  IADD3 R10, PT, PT, R10, 0x7f, -R9 ;  /* 0x0000007f0a0a7810 */ /* 0x000fe20007ffe809 */
[----:B------:R-:W0:Y:S01]  /*0d70*/  MUFU.RCP R12, R3 ;  /* 0x00000003000c7308 */ /* 0x000e220000001000 */
[----:B------:R-:W-:Y:S02]  /*0d80*/  FADD.FTZ R13, -R3, -RZ ;  /* 0x800000ff030d7221 */ /* 0x000fe40000010100 */
[----:B------:R-:W-:Y:S02]  /*0d90*/  IADD3 R10, PT, PT, R10, R7, RZ ;  /* 0x000000070a0a7210 */ /* 0x000fe40007ffe0ff */
[----:B0-----:R-:W-:-:S04]  /*0da0*/  FFMA R15, R12, R13, 1 ;  /* 0x3f8000000c0f7423 */ /* 0x001fc8000000000d */
[----:B------:R-:W-:-:S04]  /*0db0*/  FFMA R14, R12, R15, R12 ;  /* 0x0000000f0c0e7223 */ /* 0x000fc8000000000c */
[----:B------:R-:W-:-:S04]  /*0dc0*/  FFMA R11, R0, R14, RZ ;  /* 0x0000000e000b7223 */ /* 0x000fc800000000ff */
[----:B------:R-:W-:-:S04]  /*0dd0*/  FFMA R12, R13, R11, R0 ;  /* 0x0000000b0d0c7223 */ /* 0x000fc80000000000 */
[----:B------:R-:W-:-:S04]  /*0de0*/  FFMA R11, R14, R12, R11 ;  /* 0x0000000c0e0b7223 */ /* 0x000fc8000000000b */
[----:B------:R-:W-:-:S04]  /*0df0*/  FFMA R12, R13, R11, R0 ;  /* 0x0000000b0d0c7223 */ /* 0x000fc80000000000 */
[----:B------:R-:W-:-:S05]  /*0e00*/  FFMA R0, R14, R12, R11 ;  /* 0x0000000c0e007223 */ /* 0x000fca000000000b */
[----:B------:R-:W-:-:S04]  /*0e10*/  SHF.R.U32.HI R3, RZ, 0x17, R0 ;  /* 0x00000017ff037819 */ /* 0x000fc80000011600 */
[----:B------:R-:W-:-:S05]  /*0e20*/  LOP3.LUT R3, R3, 0xff, RZ, 0xc0, !PT ;  /* 0x000000ff03037812 */ /* 0x000fca00078ec0ff */
[----:B------:R-:W-:-:S04]  /*0e30*/  IMAD.IADD R9, R3, 0x1, R10 ;  /* 0x0000000103097824 */ /* 0x000fc800078e020a */
[----:B------:R-:W-:-:S05]  /*0e40*/  VIADD R3, R9, 0xffffffff ;  /* 0xffffffff09037836 */ /* 0x000fca0000000000 */
[----:B------:R-:W-:-:S13]  /*0e50*/  ISETP.GE.U32.AND P0, PT, R3, 0xfe, PT ;  /* 0x000000fe0300780c */ /* 0x000fda0003f06070 */
[----:B------:R-:W-:Y:S05]  /*0e60*/  @!P0 BRA `(.L_x_13) ;  /* 0x0000000000808947 */ /* 0x000fea0003800000 */
[----:B------:R-:W-:-:S13]  /*0e70*/  ISETP.GT.AND P0, PT, R9, 0xfe, PT ;  /* 0x000000fe0900780c */ /* 0x000fda0003f04270 */
[----:B------:R-:W-:Y:S05]  /*0e80*/  @P0 BRA `(.L_x_14) ;  /* 0x00000000006c0947 */ /* 0x000fea0003800000 */
[----:B------:R-:W-:-:S13]  /*0e90*/  ISETP.GE.AND P0, PT, R9, 0x1, PT ;  /* 0x000000010900780c */ /* 0x000fda0003f06270 */
[----:B------:R-:W-:Y:S05]  /*0ea0*/  @P0 BRA `(.L_x_15) ;  /* 0x0000000000980947 */ /* 0x000fea0003800000 */
[----:B------:R-:W-:Y:S02]  /*0eb0*/  ISETP.GE.AND P0, PT, R9, -0x18, PT ;  /* 0xffffffe80900780c */ /* 0x000fe40003f06270 */
[----:B------:R-:W-:-:S11]  /*0ec0*/  LOP3.LUT R0, R0, 0x80000000, RZ, 0xc0, !PT ;  /* 0x8000000000007812 */ /* 0x000fd600078ec0ff */
[----:B------:R-:W-:Y:S05]  /*0ed0*/  @!P0 BRA `(.L_x_15) ;  /* 0x00000000008c8947 */ /* 0x000fea0003800000 */
[CCC-:B------:R-:W-:Y:S01]  /*0ee0*/  FFMA.RZ R3, R14.reuse, R12.reuse, R11.reuse ;  /* 0x0000000c0e037223 */ /* 0x1c0fe2000000c00b */
[CCC-:B------:R-:W-:Y:S01]  /*0ef0*/  FFMA.RM R10, R14.reuse, R12.reuse, R11.reuse ;  /* 0x0000000c0e0a7223 */ /* 0x1c0fe2000000400b */
[C---:B------:R-:W-:Y:S02]  /*0f00*/  ISETP.NE.AND P2, PT, R9.reuse, RZ, PT ;  /* 0x000000ff0900720c */ /* 0x040fe40003f45270 */
[----:B------:R-:W-:Y:S02]  /*0f10*/  ISETP.NE.AND P1, PT, R9, RZ, PT ;  /* 0x000000ff0900720c */ /* 0x000fe40003f25270 */
[----:B------:R-:W-:Y:S01]  /*0f20*/  LOP3.LUT R7, R3, 0x7fffff, RZ, 0xc0, !PT ;  /* 0x007fffff03077812 */ /* 0x000fe200078ec0ff */
[----:B------:R-:W-:Y:S01]  /*0f30*/  FFMA.RP R3, R14, R12, R11 ;  /* 0x0000000c0e037223 */ /* 0x000fe2000000800b */
[----:B------:R-:W-:Y:S01]  /*0f40*/  IADD3 R12, PT, PT, R9, 0x20, RZ ;  /* 0x00000020090c7810 */ /* 0x000fe20007ffe0ff */
[----:B------:R-:W-:Y:S01]  /*0f50*/  IMAD.MOV R9, RZ, RZ, -R9 ;  /* 0x000000ffff097224 */ /* 0x000fe200078e0a09 */
[----:B------:R-:W-:-:S02]  /*0f60*/  LOP3.LUT R7, R7, 0x800000, RZ, 0xfc, !PT ;  /* 0x0080000007077812 */ /* 0x000fc400078efcff */
[----:B------:R-:W-:Y:S02]  /*0f70*/  FSETP.NEU.FTZ.AND P0, PT, R3, R10, PT ;  /* 0x0000000a0300720b */ /* 0x000fe40003f1d000 */
[----:B------:R-:W-:Y:S02]  /*0f80*/  SHF.L.U32 R12, R7, R12, RZ ;  /* 0x0000000c070c7219 */ /* 0x000fe400000006ff */
[----:B------:R-:W-:Y:S02]  /*0f90*/  SEL R10, R9, RZ, P2 ;  /* 0x000000ff090a7207 */ /* 0x000fe40001000000 */
[----:B------:R-:W-:Y:S02]  /*0fa0*/  ISETP.NE.AND P1, PT, R12, RZ, P1 ;  /* 0x000000ff0c00720c */ /* 0x000fe40000f25270 */
[----:B------:R-:W-:Y:S02]  /*0fb0*/  SHF.R.U32.HI R10, RZ, R10, R7 ;  /* 0x0000000aff0a7219 */ /* 0x000fe40000011607 */
[----:B------:R-:W-:-:S02]  /*0fc0*/  PLOP3.LUT P0, PT, P0, P1, PT, 0xf8, 0x8f ;  /* 0x00000000008f781c */ /* 0x000fc40000703f70 */
[----:B------:R-:W-:Y:S02]  /*0fd0*/  SHF.R.U32.HI R12, RZ, 0x1, R10 ;  /* 0x00000001ff0c7819 */ /* 0x000fe4000001160a */
[----:B------:R-:W-:-:S04]  /*0fe0*/  SEL R3, RZ, 0x1, !P0 ;  /* 0x00000001ff037807 */ /* 0x000fc80004000000 */
[----:B------:R-:W-:-:S04]  /*0ff0*/  LOP3.LUT R3, R3, 0x1, R12, 0xf8, !PT ;  /* 0x0000000103037812 */ /* 0x000fc800078ef80c */
[----:B------:R-:W-:-:S05]  /*1000*/  LOP3.LUT R3, R3, R10, RZ, 0xc0, !PT ;  /* 0x0000000a03037212 */ /* 0x000fca00078ec0ff */
[----:B------:R-:W-:-:S05]  /*1010*/  IMAD.IADD R3, R12, 0x1, R3 ;  /* 0x000000010c037824 */ /* 0x000fca00078e0203 */
[----:B------:R-:W-:Y:S01]  /*1020*/  LOP3.LUT R0, R3, R0, RZ, 0xfc, !PT ;  /* 0x0000000003007212 */ /* 0x000fe200078efcff */
[----:B------:R-:W-:Y:S06]  /*1030*/  BRA `(.L_x_15) ;  /* 0x0000000000347947 */ /* 0x000fec0003800000 */
.L_x_14:
[----:B------:R-:W-:-:S04]  /*1040*/  LOP3.LUT R0, R0, 0x80000000, RZ, 0xc0, !PT ;  /* 0x8000000000007812 */ /* 0x000fc800078ec0ff */
[----:B------:R-:W-:Y:S01]  /*1050*/  LOP3.LUT R0, R0, 0x7f800000, RZ, 0xfc, !PT ;  /* 0x7f80000000007812 */ /* 0x000fe200078efcff */
[----:B------:R-:W-:Y:S06]  /*1060*/  BRA `(.L_x_15) ;  /* 0x0000000000287947 */ /* 0x000fec0003800000 */
.L_x_13:
[----:B------:R-:W-:Y:S01]  /*1070*/  LEA R0, R10, R0, 0x17 ;  /* 0x000000000a007211 */ /* 0x000fe200078eb8ff */
[----:B------:R-:W-:Y:S06]  /*1080*/  BRA `(.L_x_15) ;  /* 0x0000000000207947 */ /* 0x000fec0003800000 */
.L_x_12:
[----:B------:R-:W-:-:S04]  /*1090*/  LOP3.LUT R0, R12, 0x80000000, R11, 0x48, !PT ;  /* 0x800000000c007812 */ /* 0x000fc800078e480b */
[----:B------:R-:W-:Y:S01]  /*10a0*/  LOP3.LUT R0, R0, 0x7f800000, RZ, 0xfc, !PT ;  /* 0x7f80000000007812 */ /* 0x000fe200078efcff */
[----:B------:R-:W-:Y:S06]  /*10b0*/  BRA `(.L_x_15) ;  /* 0x0000000000147947 */ /* 0x000fec0003800000 */
.L_x_11:
[----:B------:R-:W-:Y:S01]  /*10c0*/  LOP3.LUT R0, R12, 0x80000000, R11, 0x48, !PT ;  /* 0x800000000c007812 */ /* 0x000fe200078e480b */
[----:B------:R-:W-:Y:S06]  /*10d0*/  BRA `(.L_x_15) ;  /* 0x00000000000c7947 */ /* 0x000fec0003800000 */
.L_x_10:
[----:B------:R-:W0:Y:S01]  /*10e0*/  MUFU.RSQ R0, -QNAN ;  /* 0xffc0000000007908 */ /* 0x000e220000001400 */
[----:B------:R-:W-:Y:S05]  /*10f0*/  BRA `(.L_x_15) ;  /* 0x0000000000047947 */ /* 0x000fea0003800000 */
.L_x_9:
[----:B------:R-:W-:-:S07]  /*1100*/  FADD.FTZ R0, R0, R3 ;  /* 0x0000000300007221 */ /* 0x000fce0000010000 */
.L_x_15:
[----:B------:R-:W-:-:S04]  /*1110*/  IMAD.MOV.U32 R3, RZ, RZ, 0x0 ;  /* 0x00000000ff037424 */ /* 0x000fc800078e00ff */
[----:B0-----:R-:W-:Y:S05]  /*1120*/  RET.REL.NODEC R2 `(_Z27dynamicTiledMatrixMulKernelPfS_S_ii) ;  /* 0xffffffec02b47950 */ /* 0x001fea0003c3ffff */
.L_x_16:
[----:B------:R-:W-:-:S00]  /*1130*/  BRA `(.L_x_16) ;  /* 0xfffffffc00fc7947 */ /* 0x000fc0000383ffff */
[----:B------:R-:W-:-:S00]  /*1140*/  NOP ;  /* 0x0000000000007918 */ /* 0x000fc00000000000 */
        /* <DEDUP_REMOVED lines=11> */
.L_x_17:


//--------------------- .nv.shared._Z27dynamicTiledMatrixMulKernelPfS_S_ii --------------------------
	.section	.nv.shared._Z27dynamicTiledMatrixMulKernelPfS_S_ii,"aw",@nobits
	.sectionflags	@""
	.align	16
	.zero		1024


//--------------------- .nv.shared.reserved.0     --------------------------
	.section	.nv.shared.reserved.0,"aw",@nobits
	.weak		__nv_reservedSMEM_offset_0_alias
	.size		__nv_reservedSMEM_offset_0_alias, 0, 64
	.other		__nv_reservedSMEM_offset_0_alias,@"STO_CUDA_RESERVED_SHARED STV_DEFAULT"
__nv_reservedSMEM_offset_0_alias:
	.zero		0
	.zero		64


//--------------------- .nv.constant0._Z27dynamicTiledMatrixMulKernelPfS_S_ii --------------------------
	.section	.nv.constant0._Z27dynamicTiledMatrixMulKernelPfS_S_ii,"a",@progbits
	.sectionflags	@""
	.align	4
.nv.constant0._Z27dynamicTiledMatrixMulKernelPfS_S_ii:
	.zero		928


//--------------------- SYMBOLS --------------------------

	.type		.nv.reservedSmem.offset0,@object
	.size		.nv.reservedSmem.offset0,0x4
	.type		.nv.reservedSmem.cap,@object
	.size		.nv.reservedSmem.cap,0x4
